//
// Generated by NVIDIA NVVM Compiler
//
// Compiler Build ID: CL-36424714
// Cuda compilation tools, release 13.0, V13.0.88
// Based on NVVM 20.0.0
//

.version 9.0
.target sm_100
.address_size 64

	// .globl	_Z13mupltiply_sumP6float2S0_Pfiiii

.visible .entry _Z13mupltiply_sumP6float2S0_Pfiiii(
	.param .u64 .ptr .align 1 _Z13mupltiply_sumP6float2S0_Pfiiii_param_0,
	.param .u64 .ptr .align 1 _Z13mupltiply_sumP6float2S0_Pfiiii_param_1,
	.param .u64 .ptr .align 1 _Z13mupltiply_sumP6float2S0_Pfiiii_param_2,
	.param .u32 _Z13mupltiply_sumP6float2S0_Pfiiii_param_3,
	.param .u32 _Z13mupltiply_sumP6float2S0_Pfiiii_param_4,
	.param .u32 _Z13mupltiply_sumP6float2S0_Pfiiii_param_5,
	.param .u32 _Z13mupltiply_sumP6float2S0_Pfiiii_param_6
)
{
	.reg .pred 	%p<10>;
	.reg .b32 	%r<138>;
	.reg .b32 	%f<114>;
	.reg .b64 	%rd<70>;

	ld.param.u64 	%rd4, [_Z13mupltiply_sumP6float2S0_Pfiiii_param_0];
	ld.param.u64 	%rd5, [_Z13mupltiply_sumP6float2S0_Pfiiii_param_2];
	ld.param.u32 	%r63, [_Z13mupltiply_sumP6float2S0_Pfiiii_param_3];
	ld.param.u32 	%r65, [_Z13mupltiply_sumP6float2S0_Pfiiii_param_4];
	cvta.to.global.u64 	%rd1, %rd4;
	cvta.to.global.u64 	%rd2, %rd5;
	mov.u32 	%r66, %ctaid.x;
	mul.lo.s32 	%r1, %r65, %r66;
	mov.u32 	%r2, %tid.x;
	add.s32 	%r3, %r1, %r2;
	mov.u32 	%r4, %ntid.x;
	setp.lt.s32 	%p1, %r63, 1;
	mov.f32 	%f112, 0f00000000;
	mov.f32 	%f113, %f112;
	@%p1 bra 	$L__BB0_12;
	setp.lt.u32 	%p2, %r63, 8;
	mov.f32 	%f113, 0f00000000;
	mov.b32 	%r136, 0;
	mov.f32 	%f112, %f113;
	@%p2 bra 	$L__BB0_4;
	ld.param.u32 	%r113, [_Z13mupltiply_sumP6float2S0_Pfiiii_param_6];
	and.b32  	%r68, %r63, 2147483640;
	neg.s32 	%r134, %r68;
	add.s32 	%r125, %r2, %r4;
	add.s32 	%r69, %r125, %r1;
	mul.lo.s32 	%r133, %r113, %r69;
	shl.b32 	%r70, %r4, 1;
	add.s32 	%r71, %r3, %r70;
	mul.lo.s32 	%r132, %r113, %r71;
	mul.lo.s32 	%r72, %r4, 3;
	add.s32 	%r73, %r3, %r72;
	mul.lo.s32 	%r131, %r113, %r73;
	shl.b32 	%r74, %r4, 2;
	add.s32 	%r75, %r3, %r74;
	mul.lo.s32 	%r130, %r113, %r75;
	mul.lo.s32 	%r76, %r4, 5;
	add.s32 	%r77, %r3, %r76;
	mul.lo.s32 	%r129, %r113, %r77;
	mul.lo.s32 	%r78, %r4, 6;
	add.s32 	%r79, %r3, %r78;
	mul.lo.s32 	%r128, %r113, %r79;
	mul.lo.s32 	%r80, %r4, 7;
	add.s32 	%r81, %r3, %r80;
	mul.lo.s32 	%r127, %r113, %r81;
	mul.lo.s32 	%r126, %r113, %r3;
	add.s32 	%r124, %r2, %r70;
	add.s32 	%r123, %r2, %r72;
	add.s32 	%r122, %r2, %r74;
	add.s32 	%r121, %r2, %r76;
	add.s32 	%r120, %r2, %r78;
	add.s32 	%r119, %r2, %r80;
	mov.f32 	%f113, 0f00000000;
	mov.u32 	%r118, %r2;
$L__BB0_3:
	.pragma "nounroll";
	ld.param.u32 	%r114, [_Z13mupltiply_sumP6float2S0_Pfiiii_param_6];
	and.b32  	%r136, %r63, 2147483640;
	mul.wide.u32 	%rd6, %r118, 4;
	add.s64 	%rd7, %rd2, %rd6;
	ld.global.f32 	%f29, [%rd7];
	mul.wide.s32 	%rd8, %r126, 8;
	add.s64 	%rd9, %rd1, %rd8;
	ld.global.v2.f32 	{%f30, %f31}, [%rd9];
	fma.rn.f32 	%f32, %f29, %f30, %f113;
	fma.rn.f32 	%f33, %f29, %f31, %f112;
	mul.wide.u32 	%rd10, %r125, 4;
	add.s64 	%rd11, %rd2, %rd10;
	ld.global.f32 	%f34, [%rd11];
	mul.wide.s32 	%rd12, %r133, 8;
	add.s64 	%rd13, %rd1, %rd12;
	ld.global.v2.f32 	{%f35, %f36}, [%rd13];
	fma.rn.f32 	%f37, %f34, %f35, %f32;
	fma.rn.f32 	%f38, %f34, %f36, %f33;
	mul.wide.u32 	%rd14, %r124, 4;
	add.s64 	%rd15, %rd2, %rd14;
	ld.global.f32 	%f39, [%rd15];
	mul.wide.s32 	%rd16, %r132, 8;
	add.s64 	%rd17, %rd1, %rd16;
	ld.global.v2.f32 	{%f40, %f41}, [%rd17];
	fma.rn.f32 	%f42, %f39, %f40, %f37;
	fma.rn.f32 	%f43, %f39, %f41, %f38;
	mul.wide.u32 	%rd18, %r123, 4;
	add.s64 	%rd19, %rd2, %rd18;
	ld.global.f32 	%f44, [%rd19];
	mul.wide.s32 	%rd20, %r131, 8;
	add.s64 	%rd21, %rd1, %rd20;
	ld.global.v2.f32 	{%f45, %f46}, [%rd21];
	fma.rn.f32 	%f47, %f44, %f45, %f42;
	fma.rn.f32 	%f48, %f44, %f46, %f43;
	mul.wide.u32 	%rd22, %r122, 4;
	add.s64 	%rd23, %rd2, %rd22;
	ld.global.f32 	%f49, [%rd23];
	mul.wide.s32 	%rd24, %r130, 8;
	add.s64 	%rd25, %rd1, %rd24;
	ld.global.v2.f32 	{%f50, %f51}, [%rd25];
	fma.rn.f32 	%f52, %f49, %f50, %f47;
	fma.rn.f32 	%f53, %f49, %f51, %f48;
	mul.wide.u32 	%rd26, %r121, 4;
	add.s64 	%rd27, %rd2, %rd26;
	ld.global.f32 	%f54, [%rd27];
	mul.wide.s32 	%rd28, %r129, 8;
	add.s64 	%rd29, %rd1, %rd28;
	ld.global.v2.f32 	{%f55, %f56}, [%rd29];
	fma.rn.f32 	%f57, %f54, %f55, %f52;
	fma.rn.f32 	%f58, %f54, %f56, %f53;
	mul.wide.u32 	%rd30, %r120, 4;
	add.s64 	%rd31, %rd2, %rd30;
	ld.global.f32 	%f59, [%rd31];
	mul.wide.s32 	%rd32, %r128, 8;
	add.s64 	%rd33, %rd1, %rd32;
	ld.global.v2.f32 	{%f60, %f61}, [%rd33];
	fma.rn.f32 	%f62, %f59, %f60, %f57;
	fma.rn.f32 	%f63, %f59, %f61, %f58;
	mul.wide.u32 	%rd34, %r119, 4;
	add.s64 	%rd35, %rd2, %rd34;
	ld.global.f32 	%f64, [%rd35];
	mul.wide.s32 	%rd36, %r127, 8;
	add.s64 	%rd37, %rd1, %rd36;
	ld.global.v2.f32 	{%f65, %f66}, [%rd37];
	fma.rn.f32 	%f113, %f64, %f65, %f62;
	fma.rn.f32 	%f112, %f64, %f66, %f63;
	add.s32 	%r134, %r134, 8;
	mul.lo.s32 	%r82, %r4, %r114;
	shl.b32 	%r83, %r82, 3;
	add.s32 	%r133, %r133, %r83;
	add.s32 	%r132, %r132, %r83;
	add.s32 	%r131, %r131, %r83;
	add.s32 	%r130, %r130, %r83;
	add.s32 	%r129, %r129, %r83;
	add.s32 	%r128, %r128, %r83;
	add.s32 	%r127, %r127, %r83;
	add.s32 	%r126, %r126, %r83;
	shl.b32 	%r84, %r4, 3;
	add.s32 	%r125, %r125, %r84;
	add.s32 	%r124, %r124, %r84;
	add.s32 	%r123, %r123, %r84;
	add.s32 	%r122, %r122, %r84;
	add.s32 	%r121, %r121, %r84;
	add.s32 	%r120, %r120, %r84;
	add.s32 	%r119, %r119, %r84;
	add.s32 	%r118, %r118, %r84;
	setp.ne.s32 	%p3, %r134, 0;
	@%p3 bra 	$L__BB0_3;
$L__BB0_4:
	and.b32  	%r57, %r63, 7;
	setp.eq.s32 	%p4, %r57, 0;
	@%p4 bra 	$L__BB0_12;
	and.b32  	%r58, %r63, 3;
	setp.lt.u32 	%p5, %r57, 4;
	@%p5 bra 	$L__BB0_7;
	ld.param.u32 	%r115, [_Z13mupltiply_sumP6float2S0_Pfiiii_param_6];
	mul.lo.s32 	%r85, %r136, %r4;
	add.s32 	%r86, %r3, %r85;
	mul.lo.s32 	%r87, %r86, %r115;
	add.s32 	%r88, %r85, %r2;
	mul.wide.u32 	%rd38, %r88, 4;
	add.s64 	%rd39, %rd2, %rd38;
	ld.global.f32 	%f68, [%rd39];
	mul.wide.s32 	%rd40, %r87, 8;
	add.s64 	%rd41, %rd1, %rd40;
	ld.global.v2.f32 	{%f69, %f70}, [%rd41];
	fma.rn.f32 	%f71, %f68, %f69, %f113;
	fma.rn.f32 	%f72, %f68, %f70, %f112;
	add.s32 	%r89, %r86, %r4;
	mul.lo.s32 	%r90, %r89, %r115;
	add.s32 	%r91, %r88, %r4;
	mul.wide.u32 	%rd42, %r91, 4;
	add.s64 	%rd43, %rd2, %rd42;
	ld.global.f32 	%f73, [%rd43];
	mul.wide.s32 	%rd44, %r90, 8;
	add.s64 	%rd45, %rd1, %rd44;
	ld.global.v2.f32 	{%f74, %f75}, [%rd45];
	fma.rn.f32 	%f76, %f73, %f74, %f71;
	fma.rn.f32 	%f77, %f73, %f75, %f72;
	add.s32 	%r92, %r89, %r4;
	mul.lo.s32 	%r93, %r92, %r115;
	add.s32 	%r94, %r91, %r4;
	mul.wide.u32 	%rd46, %r94, 4;
	add.s64 	%rd47, %rd2, %rd46;
	ld.global.f32 	%f78, [%rd47];
	mul.wide.s32 	%rd48, %r93, 8;
	add.s64 	%rd49, %rd1, %rd48;
	ld.global.v2.f32 	{%f79, %f80}, [%rd49];
	fma.rn.f32 	%f81, %f78, %f79, %f76;
	fma.rn.f32 	%f82, %f78, %f80, %f77;
	add.s32 	%r95, %r92, %r4;
	mul.lo.s32 	%r96, %r95, %r115;
	add.s32 	%r97, %r94, %r4;
	mul.wide.u32 	%rd50, %r97, 4;
	add.s64 	%rd51, %rd2, %rd50;
	ld.global.f32 	%f83, [%rd51];
	mul.wide.s32 	%rd52, %r96, 8;
	add.s64 	%rd53, %rd1, %rd52;
	ld.global.v2.f32 	{%f84, %f85}, [%rd53];
	fma.rn.f32 	%f113, %f83, %f84, %f81;
	fma.rn.f32 	%f112, %f83, %f85, %f82;
	add.s32 	%r136, %r136, 4;
$L__BB0_7:
	setp.eq.s32 	%p6, %r58, 0;
	@%p6 bra 	$L__BB0_12;
	setp.eq.s32 	%p7, %r58, 1;
	@%p7 bra 	$L__BB0_10;
	ld.param.u32 	%r116, [_Z13mupltiply_sumP6float2S0_Pfiiii_param_6];
	mul.lo.s32 	%r98, %r136, %r4;
	add.s32 	%r99, %r3, %r98;
	mul.lo.s32 	%r100, %r99, %r116;
	add.s32 	%r101, %r98, %r2;
	mul.wide.u32 	%rd54, %r101, 4;
	add.s64 	%rd55, %rd2, %rd54;
	ld.global.f32 	%f87, [%rd55];
	mul.wide.s32 	%rd56, %r100, 8;
	add.s64 	%rd57, %rd1, %rd56;
	ld.global.v2.f32 	{%f88, %f89}, [%rd57];
	fma.rn.f32 	%f90, %f87, %f88, %f113;
	fma.rn.f32 	%f91, %f87, %f89, %f112;
	add.s32 	%r102, %r99, %r4;
	mul.lo.s32 	%r103, %r102, %r116;
	add.s32 	%r104, %r101, %r4;
	mul.wide.u32 	%rd58, %r104, 4;
	add.s64 	%rd59, %rd2, %rd58;
	ld.global.f32 	%f92, [%rd59];
	mul.wide.s32 	%rd60, %r103, 8;
	add.s64 	%rd61, %rd1, %rd60;
	ld.global.v2.f32 	{%f93, %f94}, [%rd61];
	fma.rn.f32 	%f113, %f92, %f93, %f90;
	fma.rn.f32 	%f112, %f92, %f94, %f91;
	add.s32 	%r136, %r136, 2;
$L__BB0_10:
	and.b32  	%r105, %r63, 1;
	setp.eq.b32 	%p8, %r105, 1;
	not.pred 	%p9, %p8;
	@%p9 bra 	$L__BB0_12;
	ld.param.u32 	%r117, [_Z13mupltiply_sumP6float2S0_Pfiiii_param_6];
	mul.lo.s32 	%r106, %r136, %r4;
	add.s32 	%r107, %r3, %r106;
	mul.lo.s32 	%r108, %r107, %r117;
	add.s32 	%r109, %r106, %r2;
	mul.wide.u32 	%rd62, %r109, 4;
	add.s64 	%rd63, %rd2, %rd62;
	ld.global.f32 	%f95, [%rd63];
	mul.wide.s32 	%rd64, %r108, 8;
	add.s64 	%rd65, %rd1, %rd64;
	ld.global.v2.f32 	{%f96, %f97}, [%rd65];
	fma.rn.f32 	%f113, %f95, %f96, %f113;
	fma.rn.f32 	%f112, %f95, %f97, %f112;
$L__BB0_12:
	ld.param.u64 	%rd69, [_Z13mupltiply_sumP6float2S0_Pfiiii_param_1];
	cvta.to.global.u64 	%rd66, %rd69;
	mov.u32 	%r110, %ctaid.x;
	mov.u32 	%r111, %ntid.x;
	mad.lo.s32 	%r112, %r110, %r111, %r2;
	mul.wide.s32 	%rd67, %r112, 8;
	add.s64 	%rd68, %rd66, %rd67;
	st.global.v2.f32 	[%rd68], {%f113, %f112};
	ret;

}


// ===== COMPILED SASS (sm_100) =====

	.target	sm_100

	.elftype	@"ET_EXEC"


//--------------------- .note.nv.tkinfo           --------------------------
	.section	.note.nv.tkinfo,"",@"SHT_NOTE"
	.sectionflags	@"SHF_NOTE_NV_TKINFO"
	.tkinfo
        /*0018*/ 	.word	0x00000002
        /*0030*/ 	.string	""
        /*0030*/ 	.string	"ptxas"
        /*0030*/ 	.string	"Cuda compilation tools, release 13.0, V13.0.88"
        /*0030*/ 	.string	"Build cuda_13.0.r13.0/compiler.36424714_0"
        /*0030*/ 	.string	"-arch sm_100 -m 64 "



//--------------------- .note.nv.cuinfo           --------------------------
	.section	.note.nv.cuinfo,"",@"SHT_NOTE"
	.sectionflags	@"SHF_NOTE_NV_CUINFO"
        /*0018*/ 	.short	0x0002
        /*001a*/ 	.short	0x0064
        /*001c*/ 	.short	0x0082
	.zero		2


//--------------------- .nv.info                  --------------------------
	.section	.nv.info,"",@"SHT_CUDA_INFO"
	.align	4


	//----- nvinfo : EIATTR_REGCOUNT
	.align		4
        /*0000*/ 	.byte	0x04, 0x2f
        /*0002*/ 	.short	(.L_1 - .L_0)
	.align		4
.L_0:
        /*0004*/ 	.word	index@(_Z13mupltiply_sumP6float2S0_Pfiiii)
        /*0008*/ 	.word	0x00000028


	//----- nvinfo : EIATTR_FRAME_SIZE
	.align		4
.L_1:
        /*000c*/ 	.byte	0x04, 0x11
        /*000e*/ 	.short	(.L_3 - .L_2)
	.align		4
.L_2:
        /*0010*/ 	.word	index@(_Z13mupltiply_sumP6float2S0_Pfiiii)
        /*0014*/ 	.word	0x00000000


	//----- nvinfo : EIATTR_MIN_STACK_SIZE
	.align		4
.L_3:
        /*0018*/ 	.byte	0x04, 0x12
        /*001a*/ 	.short	(.L_5 - .L_4)
	.align		4
.L_4:
        /*001c*/ 	.word	index@(_Z13mupltiply_sumP6float2S0_Pfiiii)
        /*0020*/ 	.word	0x00000000
.L_5:


//--------------------- .nv.compat                --------------------------
	.section	.nv.compat,"",@"SHT_CUDA_COMPAT_INFO"
	.align	4
        /*0000*/ 	.byte	0x02, 0x09, 0x00, 0x00, 0x02, 0x02, 0x01, 0x00, 0x02, 0x05, 0x05, 0x00, 0x03, 0x07, 0x01, 0x01
        /*0010*/ 	.byte	0x02, 0x03, 0x00, 0x00, 0x02, 0x06, 0x01, 0x00, 0x04, 0x0b, 0x08, 0x00, 0x09, 0x00, 0x00, 0x00
        /*0020*/ 	.byte	0x00, 0x00, 0x00, 0x00


//--------------------- .nv.info._Z13mupltiply_sumP6float2S0_Pfiiii --------------------------
	.section	.nv.info._Z13mupltiply_sumP6float2S0_Pfiiii,"",@"SHT_CUDA_INFO"
	.sectionflags	@""
	.align	4


	//----- nvinfo : EIATTR_CUDA_API_VERSION
	.align		4
        /*0000*/ 	.byte	0x04, 0x37
        /*0002*/ 	.short	(.L_7 - .L_6)
.L_6:
        /*0004*/ 	.word	0x00000082


	//----- nvinfo : EIATTR_KPARAM_INFO
	.align		4
.L_7:
        /*0008*/ 	.byte	0x04, 0x17
        /*000a*/ 	.short	(.L_9 - .L_8)
.L_8:
        /*000c*/ 	.word	0x00000000
        /*0010*/ 	.short	0x0006
        /*0012*/ 	.short	0x0024
        /*0014*/ 	.byte	0x00, 0xf0, 0x11, 0x00


	//----- nvinfo : EIATTR_KPARAM_INFO
	.align		4
.L_9:
        /*0018*/ 	.byte	0x04, 0x17
        /*001a*/ 	.short	(.L_11 - .L_10)
.L_10:
        /*001c*/ 	.word	0x00000000
        /*0020*/ 	.short	0x0005
        /*0022*/ 	.short	0x0020
        /*0024*/ 	.byte	0x00, 0xf0, 0x11, 0x00


	//----- nvinfo : EIATTR_KPARAM_INFO
	.align		4
.L_11:
        /*0028*/ 	.byte	0x04, 0x17
        /*002a*/ 	.short	(.L_13 - .L_12)
.L_12:
        /*002c*/ 	.word	0x00000000
        /*0030*/ 	.short	0x0004
        /*0032*/ 	.short	0x001c
        /*0034*/ 	.byte	0x00, 0xf0, 0x11, 0x00


	//----- nvinfo : EIATTR_KPARAM_INFO
	.align		4
.L_13:
        /*0038*/ 	.byte	0x04, 0x17
        /*003a*/ 	.short	(.L_15 - .L_14)
.L_14:
        /*003c*/ 	.word	0x00000000
        /*0040*/ 	.short	0x0003
        /*0042*/ 	.short	0x0018
        /*0044*/ 	.byte	0x00, 0xf0, 0x11, 0x00


	//----- nvinfo : EIATTR_KPARAM_INFO
	.align		4
.L_15:
        /*0048*/ 	.byte	0x04, 0x17
        /*004a*/ 	.short	(.L_17 - .L_16)
.L_16:
        /*004c*/ 	.word	0x00000000
        /*0050*/ 	.short	0x0002
        /*0052*/ 	.short	0x0010
        /*0054*/ 	.byte	0x00, 0xf5, 0x21, 0x00


	//----- nvinfo : EIATTR_KPARAM_INFO
	.align		4
.L_17:
        /*0058*/ 	.byte	0x04, 0x17
        /*005a*/ 	.short	(.L_19 - .L_18)
.L_18:
        /*005c*/ 	.word	0x00000000
        /*0060*/ 	.short	0x0001
        /*0062*/ 	.short	0x0008
        /*0064*/ 	.byte	0x00, 0xf5, 0x21, 0x00


	//----- nvinfo : EIATTR_KPARAM_INFO
	.align		4
.L_19:
        /*0068*/ 	.byte	0x04, 0x17
        /*006a*/ 	.short	(.L_21 - .L_20)
.L_20:
        /*006c*/ 	.word	0x00000000
        /*0070*/ 	.short	0x0000
        /*0072*/ 	.short	0x0000
        /*0074*/ 	.byte	0x00, 0xf5, 0x21, 0x00


	//----- nvinfo : EIATTR_SPARSE_MMA_MASK
	.align		4
.L_21:
        /*0078*/ 	.byte	0x03, 0x50
        /*007a*/ 	.short	0x0000


	//----- nvinfo : EIATTR_MAXREG_COUNT
	.align		4
        /*007c*/ 	.byte	0x03, 0x1b
        /*007e*/ 	.short	0x00ff


	//----- nvinfo : EIATTR_MERCURY_ISA_VERSION
	.align		4
        /*0080*/ 	.byte	0x03, 0x5f
        /*0082*/ 	.short	0x0101


	//----- nvinfo : EIATTR_VRC_CTA_INIT_COUNT
	.align		4
        /*0084*/ 	.byte	0x02, 0x4a
	.zero		1
	.zero		1


	//----- nvinfo : EIATTR_EXIT_INSTR_OFFSETS
	.align		4
        /*0088*/ 	.byte	0x04, 0x1c
        /*008a*/ 	.short	(.L_23 - .L_22)


	//   ....[0]....
.L_22:
        /*008c*/ 	.word	0x00000cd0


	//----- nvinfo : EIATTR_CBANK_PARAM_SIZE
	.align		4
.L_23:
        /*0090*/ 	.byte	0x03, 0x19
        /*0092*/ 	.short	0x0028


	//----- nvinfo : EIATTR_PARAM_CBANK
	.align		4
        /*0094*/ 	.byte	0x04, 0x0a
        /*0096*/ 	.short	(.L_25 - .L_24)
	.align		4
.L_24:
        /*0098*/ 	.word	index@(.nv.constant0._Z13mupltiply_sumP6float2S0_Pfiiii)
        /*009c*/ 	.short	0x0380
        /*009e*/ 	.short	0x0028


	//----- nvinfo : EIATTR_SW_WAR
	.align		4
.L_25:
        /*00a0*/ 	.byte	0x04, 0x36
        /*00a2*/ 	.short	(.L_27 - .L_26)
.L_26:
        /*00a4*/ 	.word	0x00000008
.L_27:


//--------------------- .nv.callgraph             --------------------------
	.section	.nv.callgraph,"",@"SHT_CUDA_CALLGRAPH"
	.align	4
	.sectionentsize	8
	.align		4
        /*0000*/ 	.word	0x00000000
	.align		4
        /*0004*/ 	.word	0xffffffff
	.align		4
        /*0008*/ 	.word	0x00000000
	.align		4
        /*000c*/ 	.word	0xfffffffe
	.align		4
        /*0010*/ 	.word	0x00000000
	.align		4
        /*0014*/ 	.word	0xfffffffd
	.align		4
        /*0018*/ 	.word	0x00000000
	.align		4
        /*001c*/ 	.word	0xfffffffc


//--------------------- .text._Z13mupltiply_sumP6float2S0_Pfiiii --------------------------
	.section	.text._Z13mupltiply_sumP6float2S0_Pfiiii,"ax",@progbits
	.align	128
        .global         _Z13mupltiply_sumP6float2S0_Pfiiii
        .type           _Z13mupltiply_sumP6float2S0_Pfiiii,@function
        .size           _Z13mupltiply_sumP6float2S0_Pfiiii,(.L_x_6 - _Z13mupltiply_sumP6float2S0_Pfiiii)
        .other          _Z13mupltiply_sumP6float2S0_Pfiiii,@"STO_CUDA_ENTRY STV_DEFAULT"
_Z13mupltiply_sumP6float2S0_Pfiiii:
.text._Z13mupltiply_sumP6float2S0_Pfiiii:
[----:B------:R-:W-:Y:S08]  /*0000*/  LDC R1, c[0x0][0x37c] ;  /* 0x0000df00ff017b82 */ /* 0x000ff00000000800 */
[----:B------:R-:W0:Y:S01]  /*0010*/  LDC.64 R12, c[0x0][0x398] ;  /* 0x0000e600ff0c7b82 */ /* 0x000e220000000a00 */
[----:B------:R-:W1:Y:S01]  /*0020*/  S2R R10, SR_TID.X ;  /* 0x00000000000a7919 */ /* 0x000e620000002100 */
[----:B------:R-:W2:Y:S01]  /*0030*/  LDCU.64 UR4, c[0x0][0x358] ;  /* 0x00006b00ff0477ac */ /* 0x000ea20008000a00 */
[----:B------:R-:W-:-:S05]  /*0040*/  CS2R R22, SRZ ;  /* 0x0000000000167805 */ /* 0x000fca000001ff00 */
[----:B------:R-:W3:Y:S08]  /*0050*/  LDC R9, c[0x0][0x360] ;  /* 0x0000d800ff097b82 */ /* 0x000ef00000000800 */
[----:B------:R-:W4:Y:S01]  /*0060*/  S2UR UR6, SR_CTAID.X ;  /* 0x00000000000679c3 */ /* 0x000f220000002500 */
[----:B0-----:R-:W-:-:S13]  /*0070*/  ISETP.GE.AND P0, PT, R12, 0x1, PT ;  /* 0x000000010c00780c */ /* 0x001fda0003f06270 */
[----:B-1234-:R-:W-:Y:S05]  /*0080*/  @!P0 BRA `(.L_x_0) ;  /* 0x0000000800fc8947 */ /* 0x01efea0003800000 */
[----:B------:R-:W-:Y:S01]  /*0090*/  ISETP.GE.U32.AND P0, PT, R12, 0x8, PT ;  /* 0x000000080c00780c */ /* 0x000fe20003f06070 */
[----:B------:R-:W-:Y:S02]  /*00a0*/  IMAD R16, R13, UR6, R10 ;  /* 0x000000060d107c24 */ /* 0x000fe4000f8e020a */
[----:B------:R-:W-:Y:S01]  /*00b0*/  HFMA2 R8, -RZ, RZ, 0, 0 ;  /* 0x00000000ff087431 */ /* 0x000fe200000001ff */
[----:B------:R-:W-:-:S09]  /*00c0*/  CS2R R22, SRZ ;  /* 0x0000000000167805 */ /* 0x000fd2000001ff00 */
[----:B------:R-:W-:Y:S05]  /*00d0*/  @!P0 BRA `(.L_x_1) ;  /* 0x0000000400888947 */ /* 0x000fea0003800000 */
[----:B------:R-:W0:Y:S01]  /*00e0*/  LDCU UR7, c[0x0][0x3a4] ;  /* 0x00007480ff0777ac */ /* 0x000e220008000800 */
[----:B------:R-:W-:Y:S01]  /*00f0*/  IADD3 R8, PT, PT, R10, R9, RZ ;  /* 0x000000090a087210 */ /* 0x000fe20007ffe0ff */
[C-C-:B------:R-:W-:Y:S01]  /*0100*/  IMAD R11, R9.reuse, 0x7, R16.reuse ;  /* 0x00000007090b7824 */ /* 0x140fe200078e0210 */
[CC--:B------:R-:W-:Y:S01]  /*0110*/  LEA R26, R9.reuse, R16.reuse, 0x1 ;  /* 0x00000010091a7211 */ /* 0x0c0fe200078e08ff */
[C-C-:B------:R-:W-:Y:S01]  /*0120*/  IMAD R25, R9.reuse, 0x3, R16.reuse ;  /* 0x0000000309197824 */ /* 0x140fe200078e0210 */
[C---:B------:R-:W-:Y:S01]  /*0130*/  LEA R24, R9.reuse, R16, 0x2 ;  /* 0x0000001009187211 */ /* 0x040fe200078e10ff */
[C-C-:B------:R-:W-:Y:S01]  /*0140*/  IMAD R15, R9.reuse, 0x5, R16.reuse ;  /* 0x00000005090f7824 */ /* 0x140fe200078e0210 */
[----:B------:R-:W-:Y:S01]  /*0150*/  LOP3.LUT R28, R12, 0x7ffffff8, RZ, 0xc0, !PT ;  /* 0x7ffffff80c1c7812 */ /* 0x000fe200078ec0ff */
[C---:B------:R-:W-:Y:S01]  /*0160*/  IMAD R14, R9.reuse, 0x6, R16 ;  /* 0x00000006090e7824 */ /* 0x040fe200078e0210 */
[-C--:B------:R-:W-:Y:S01]  /*0170*/  LEA R7, R9, R10.reuse, 0x1 ;  /* 0x0000000a09077211 */ /* 0x080fe200078e08ff */
[----:B------:R-:W-:Y:S01]  /*0180*/  IMAD R27, R13, UR6, R8 ;  /* 0x000000060d1b7c24 */ /* 0x000fe2000f8e0208 */
[CC--:B------:R-:W-:Y:S01]  /*0190*/  LEA R5, R9.reuse, R10.reuse, 0x2 ;  /* 0x0000000a09057211 */ /* 0x0c0fe200078e10ff */
[C-C-:B------:R-:W-:Y:S01]  /*01a0*/  IMAD R6, R9.reuse, 0x3, R10.reuse ;  /* 0x0000000309067824 */ /* 0x140fe200078e020a */
[----:B------:R-:W-:Y:S01]  /*01b0*/  MOV R0, R10 ;  /* 0x0000000a00007202 */ /* 0x000fe20000000f00 */
[C-C-:B------:R-:W-:Y:S01]  /*01c0*/  IMAD R4, R9.reuse, 0x5, R10.reuse ;  /* 0x0000000509047824 */ /* 0x140fe200078e020a */
[----:B------:R-:W-:Y:S01]  /*01d0*/  MOV R22, RZ ;  /* 0x000000ff00167202 */ /* 0x000fe20000000f00 */
[----:B------:R-:W-:Y:S01]  /*01e0*/  IMAD R3, R9, 0x6, R10 ;  /* 0x0000000609037824 */ /* 0x000fe200078e020a */
[----:B------:R-:W-:Y:S01]  /*01f0*/  IADD3 R28, PT, PT, -R28, RZ, RZ ;  /* 0x000000ff1c1c7210 */ /* 0x000fe20007ffe1ff */
[----:B0-----:R-:W-:-:S02]  /*0200*/  IMAD R13, R11, UR7, RZ ;  /* 0x000000070b0d7c24 */ /* 0x001fc4000f8e02ff */
[----:B------:R-:W-:Y:S02]  /*0210*/  IMAD R2, R9, 0x7, R10 ;  /* 0x0000000709027824 */ /* 0x000fe400078e020a */
[----:B------:R-:W-:Y:S02]  /*0220*/  IMAD R26, R26, UR7, RZ ;  /* 0x000000071a1a7c24 */ /* 0x000fe4000f8e02ff */
[----:B------:R-:W-:Y:S02]  /*0230*/  IMAD R25, R25, UR7, RZ ;  /* 0x0000000719197c24 */ /* 0x000fe4000f8e02ff */
[----:B------:R-:W-:Y:S02]  /*0240*/  IMAD R24, R24, UR7, RZ ;  /* 0x0000000718187c24 */ /* 0x000fe4000f8e02ff */
[----:B------:R-:W-:Y:S02]  /*0250*/  IMAD R15, R15, UR7, RZ ;  /* 0x000000070f0f7c24 */ /* 0x000fe4000f8e02ff */
[----:B------:R-:W-:-:S02]  /*0260*/  IMAD R14, R14, UR7, RZ ;  /* 0x000000070e0e7c24 */ /* 0x000fc4000f8e02ff */
[----:B------:R-:W-:Y:S02]  /*0270*/  IMAD R11, R16, UR7, RZ ;  /* 0x00000007100b7c24 */ /* 0x000fe4000f8e02ff */
[----:B------:R-:W-:-:S07]  /*0280*/  IMAD R27, R27, UR7, RZ ;  /* 0x000000071b1b7c24 */ /* 0x000fce000f8e02ff */
.L_x_2:
[----:B------:R-:W0:Y:S08]  /*0290*/  LDC.64 R32, c[0x0][0x390] ;  /* 0x0000e400ff207b82 */ /* 0x000e300000000a00 */
[----:B------:R-:W1:Y:S01]  /*02a0*/  LDC.64 R30, c[0x0][0x380] ;  /* 0x0000e000ff1e7b82 */ /* 0x000e620000000a00 */
[----:B0-----:R-:W-:-:S06]  /*02b0*/  IMAD.WIDE.U32 R34, R0, 0x4, R32 ;  /* 0x0000000400227825 */ /* 0x001fcc00078e0020 */
[----:B------:R-:W2:Y:S01]  /*02c0*/  LDG.E R35, desc[UR4][R34.64] ;  /* 0x0000000422237981 */ /* 0x000ea2000c1e1900 */
[----:B-1----:R-:W-:-:S05]  /*02d0*/  IMAD.WIDE R36, R11, 0x8, R30 ;  /* 0x000000080b247825 */ /* 0x002fca00078e021e */
[----:B------:R0:W2:Y:S01]  /*02e0*/  LDG.E.64 R18, desc[UR4][R36.64] ;  /* 0x0000000424127981 */ /* 0x0000a2000c1e1b00 */
[----:B------:R-:W-:-:S04]  /*02f0*/  IMAD.WIDE R16, R27, 0x8, R30 ;  /* 0x000000081b107825 */ /* 0x000fc800078e021e */
[--C-:B------:R-:W-:Y:S02]  /*0300*/  IMAD.WIDE.U32 R20, R8, 0x4, R32.reuse ;  /* 0x0000000408147825 */ /* 0x100fe400078e0020 */
[----:B------:R-:W3:Y:S04]  /*0310*/  LDG.E.64 R16, desc[UR4][R16.64] ;  /* 0x0000000410107981 */ /* 0x000ee8000c1e1b00 */
[----:B------:R2:W3:Y:S01]  /*0320*/  LDG.E R29, desc[UR4][R20.64] ;  /* 0x00000004141d7981 */ /* 0x0004e2000c1e1900 */
[----:B0-----:R-:W-:-:S06]  /*0330*/  IMAD.WIDE.U32 R36, R6, 0x4, R32 ;  /* 0x0000000406247825 */ /* 0x001fcc00078e0020 */
[----:B------:R-:W4:Y:S01]  /*0340*/  LDG.E R36, desc[UR4][R36.64] ;  /* 0x0000000424247981 */ /* 0x000f22000c1e1900 */
[C---:B--2---:R-:W-:Y:S01]  /*0350*/  FFMA R20, R35.reuse, R18, R22 ;  /* 0x0000001223147223 */ /* 0x044fe20000000016 */
[----:B------:R-:W-:Y:S01]  /*0360*/  FFMA R22, R35, R19, R23 ;  /* 0x0000001323167223 */ /* 0x000fe20000000017 */
[----:B------:R-:W-:-:S04]  /*0370*/  IMAD.WIDE R18, R26, 0x8, R30 ;  /* 0x000000081a127825 */ /* 0x000fc800078e021e */
[----:B------:R-:W-:Y:S02]  /*0380*/  IMAD.WIDE.U32 R34, R7, 0x4, R32 ;  /* 0x0000000407227825 */ /* 0x000fe400078e0020 */
[----:B------:R-:W2:Y:S04]  /*0390*/  LDG.E.64 R18, desc[UR4][R18.64] ;  /* 0x0000000412127981 */ /* 0x000ea8000c1e1b00 */
[----:B------:R0:W2:Y:S01]  /*03a0*/  LDG.E R23, desc[UR4][R34.64] ;  /* 0x0000000422177981 */ /* 0x0000a2000c1e1900 */
[----:B---3--:R-:W-:Y:S01]  /*03b0*/  FFMA R16, R29, R16, R20 ;  /* 0x000000101d107223 */ /* 0x008fe20000000014 */
[----:B------:R-:W-:-:S06]  /*03c0*/  IMAD.WIDE R20, R25, 0x8, R30 ;  /* 0x0000000819147825 */ /* 0x000fcc00078e021e */
[----:B------:R-:W4:Y:S01]  /*03d0*/  LDG.E.64 R20, desc[UR4][R20.64] ;  /* 0x0000000414147981 */ /* 0x000f22000c1e1b00 */
[----:B------:R-:W-:Y:S01]  /*03e0*/  FFMA R22, R29, R17, R22 ;  /* 0x000000111d167223 */ /* 0x000fe20000000016 */
[----:B0-----:R-:W-:-:S06]  /*03f0*/  IMAD.WIDE.U32 R34, R5, 0x4, R32 ;  /* 0x0000000405227825 */ /* 0x001fcc00078e0020 */
[----:B------:R-:W3:Y:S01]  /*0400*/  LDG.E R34, desc[UR4][R34.64] ;  /* 0x0000000422227981 */ /* 0x000ee2000c1e1900 */
[C---:B--2---:R-:W-:Y:S01]  /*0410*/  FFMA R17, R23.reuse, R18, R16 ;  /* 0x0000001217117223 */ /* 0x044fe20000000010 */
[----:B------:R-:W-:Y:S01]  /*0420*/  FFMA R16, R23, R19, R22 ;  /* 0x0000001317107223 */ /* 0x000fe20000000016 */
[----:B------:R-:W-:-:S04]  /*0430*/  IMAD.WIDE.U32 R22, R4, 0x4, R32 ;  /* 0x0000000404167825 */ /* 0x000fc800078e0020 */
[--C-:B------:R-:W-:Y:S01]  /*0440*/  IMAD.WIDE.U32 R18, R2, 0x4, R32.reuse ;  /* 0x0000000402127825 */ /* 0x100fe200078e0020 */
[----:B------:R0:W2:Y:S03]  /*0450*/  LDG.E R35, desc[UR4][R22.64] ;  /* 0x0000000416237981 */ /* 0x0000a6000c1e1900 */
[----:B0-----:R-:W-:-:S04]  /*0460*/  IMAD.WIDE.U32 R22, R3, 0x4, R32 ;  /* 0x0000000403167825 */ /* 0x001fc800078e0020 */
[C---:B----4-:R-:W-:Y:S01]  /*0470*/  FFMA R33, R36.reuse, R20, R17 ;  /* 0x0000001424217223 */ /* 0x050fe20000000011 */
[----:B------:R-:W-:Y:S01]  /*0480*/  FFMA R36, R36, R21, R16 ;  /* 0x0000001524247223 */ /* 0x000fe20000000010 */
[----:B------:R0:W4:Y:S01]  /*0490*/  LDG.E R32, desc[UR4][R18.64] ;  /* 0x0000000412207981 */ /* 0x000122000c1e1900 */
[----:B------:R-:W-:-:S03]  /*04a0*/  IMAD.WIDE R16, R24, 0x8, R30 ;  /* 0x0000000818107825 */ /* 0x000fc600078e021e */
[----:B------:R1:W5:Y:S01]  /*04b0*/  LDG.E R29, desc[UR4][R22.64] ;  /* 0x00000004161d7981 */ /* 0x000362000c1e1900 */
[----:B------:R-:W-:-:S03]  /*04c0*/  IMAD.WIDE R20, R14, 0x8, R30 ;  /* 0x000000080e147825 */ /* 0x000fc600078e021e */
[----:B------:R-:W3:Y:S01]  /*04d0*/  LDG.E.64 R16, desc[UR4][R16.64] ;  /* 0x0000000410107981 */ /* 0x000ee2000c1e1b00 */
[----:B0-----:R-:W-:-:S03]  /*04e0*/  IMAD.WIDE R18, R15, 0x8, R30 ;  /* 0x000000080f127825 */ /* 0x001fc600078e021e */
[----:B------:R-:W5:Y:S01]  /*04f0*/  LDG.E.64 R20, desc[UR4][R20.64] ;  /* 0x0000000414147981 */ /* 0x000f62000c1e1b00 */
[----:B-1----:R-:W-:-:S03]  /*0500*/  IMAD.WIDE R22, R13, 0x8, R30 ;  /* 0x000000080d167825 */ /* 0x002fc600078e021e */
[----:B------:R-:W2:Y:S04]  /*0510*/  LDG.E.64 R18, desc[UR4][R18.64] ;  /* 0x0000000412127981 */ /* 0x000ea8000c1e1b00 */
[----:B------:R-:W4:Y:S01]  /*0520*/  LDG.E.64 R22, desc[UR4][R22.64] ;  /* 0x0000000416167981 */ /* 0x000f22000c1e1b00 */
[----:B------:R-:W-:-:S04]  /*0530*/  IADD3 R28, PT, PT, R28, 0x8, RZ ;  /* 0x000000081c1c7810 */ /* 0x000fc80007ffe0ff */
[----:B------:R-:W-:Y:S02]  /*0540*/  ISETP.NE.AND P0, PT, R28, RZ, PT ;  /* 0x000000ff1c00720c */ /* 0x000fe40003f05270 */
[C---:B------:R-:W-:Y:S02]  /*0550*/  LEA R8, R9.reuse, R8, 0x3 ;  /* 0x0000000809087211 */ /* 0x040fe400078e18ff */
[C---:B------:R-:W-:Y:S02]  /*0560*/  LEA R7, R9.reuse, R7, 0x3 ;  /* 0x0000000709077211 */ /* 0x040fe400078e18ff */
[C---:B------:R-:W-:Y:S02]  /*0570*/  LEA R6, R9.reuse, R6, 0x3 ;  /* 0x0000000609067211 */ /* 0x040fe400078e18ff */
[C---:B------:R-:W-:Y:S02]  /*0580*/  LEA R5, R9.reuse, R5, 0x3 ;  /* 0x0000000509057211 */ /* 0x040fe400078e18ff */
[----:B------:R-:W-:-:S02]  /*0590*/  LEA R4, R9, R4, 0x3 ;  /* 0x0000000409047211 */ /* 0x000fc400078e18ff */
[C---:B------:R-:W-:Y:S02]  /*05a0*/  LEA R3, R9.reuse, R3, 0x3 ;  /* 0x0000000309037211 */ /* 0x040fe400078e18ff */
[C---:B------:R-:W-:Y:S02]  /*05b0*/  LEA R2, R9.reuse, R2, 0x3 ;  /* 0x0000000209027211 */ /* 0x040fe400078e18ff */
[C---:B------:R-:W-:Y:S01]  /*05c0*/  LEA R0, R9.reuse, R0, 0x3 ;  /* 0x0000000009007211 */ /* 0x040fe200078e18ff */
[C---:B---3--:R-:W-:Y:S01]  /*05d0*/  FFMA R30, R34.reuse, R16, R33 ;  /* 0x00000010221e7223 */ /* 0x048fe20000000021 */
[----:B------:R-:W-:Y:S01]  /*05e0*/  FFMA R36, R34, R17, R36 ;  /* 0x0000001122247223 */ /* 0x000fe20000000024 */
[----:B------:R-:W-:Y:S02]  /*05f0*/  IMAD R34, R9, UR7, RZ ;  /* 0x0000000709227c24 */ /* 0x000fe4000f8e02ff */
[C---:B--2---:R-:W-:Y:S01]  /*0600*/  FFMA R30, R35.reuse, R18, R30 ;  /* 0x00000012231e7223 */ /* 0x044fe2000000001e */
[----:B------:R-:W-:-:S03]  /*0610*/  FFMA R36, R35, R19, R36 ;  /* 0x0000001323247223 */ /* 0x000fc60000000024 */
[C---:B-----5:R-:W-:Y:S01]  /*0620*/  FFMA R17, R29.reuse, R20, R30 ;  /* 0x000000141d117223 */ /* 0x060fe2000000001e */
[----:B------:R-:W-:Y:S01]  /*0630*/  FFMA R36, R29, R21, R36 ;  /* 0x000000151d247223 */ /* 0x000fe20000000024 */
[C---:B------:R-:W-:Y:S02]  /*0640*/  LEA R27, R34.reuse, R27, 0x3 ;  /* 0x0000001b221b7211 */ /* 0x040fe400078e18ff */
[----:B------:R-:W-:Y:S01]  /*0650*/  LEA R26, R34, R26, 0x3 ;  /* 0x0000001a221a7211 */ /* 0x000fe200078e18ff */
[----:B----4-:R-:W-:Y:S01]  /*0660*/  FFMA R22, R32, R22, R17 ;  /* 0x0000001620167223 */ /* 0x010fe20000000011 */
[----:B------:R-:W-:Y:S01]  /*0670*/  LEA R25, R34, R25, 0x3 ;  /* 0x0000001922197211 */ /* 0x000fe200078e18ff */
[----:B------:R-:W-:Y:S01]  /*0680*/  FFMA R23, R32, R23, R36 ;  /* 0x0000001720177223 */ /* 0x000fe20000000024 */
[C---:B------:R-:W-:Y:S02]  /*0690*/  LEA R24, R34.reuse, R24, 0x3 ;  /* 0x0000001822187211 */ /* 0x040fe400078e18ff */
[----:B------:R-:W-:-:S02]  /*06a0*/  LEA R15, R34, R15, 0x3 ;  /* 0x0000000f220f7211 */ /* 0x000fc400078e18ff */
[C---:B------:R-:W-:Y:S02]  /*06b0*/  LEA R14, R34.reuse, R14, 0x3 ;  /* 0x0000000e220e7211 */ /* 0x040fe400078e18ff */
[C---:B------:R-:W-:Y:S02]  /*06c0*/  LEA R13, R34.reuse, R13, 0x3 ;  /* 0x0000000d220d7211 */ /* 0x040fe400078e18ff */
[----:B------:R-:W-:Y:S01]  /*06d0*/  LEA R11, R34, R11, 0x3 ;  /* 0x0000000b220b7211 */ /* 0x000fe200078e18ff */
[----:B------:R-:W-:Y:S06]  /*06e0*/  @P0 BRA `(.L_x_2) ;  /* 0xfffffff800e80947 */ /* 0x000fec000383ffff */
[----:B------:R-:W-:-:S07]  /*06f0*/  LOP3.LUT R8, R12, 0x7ffffff8, RZ, 0xc0, !PT ;  /* 0x7ffffff80c087812 */ /* 0x000fce00078ec0ff */
.L_x_1:
[----:B------:R-:W-:-:S13]  /*0700*/  LOP3.LUT P0, R0, R12, 0x7, RZ, 0xc0, !PT ;  /* 0x000000070c007812 */ /* 0x000fda000780c0ff */
[----:B------:R-:W-:Y:S05]  /*0710*/  @!P0 BRA `(.L_x_0) ;  /* 0x0000000400588947 */ /* 0x000fea0003800000 */
[----:B------:R-:W0:Y:S01]  /*0720*/  LDC R3, c[0x0][0x39c] ;  /* 0x0000e700ff037b82 */ /* 0x000e220000000800 */
[----:B------:R-:W-:Y:S02]  /*0730*/  ISETP.GE.U32.AND P0, PT, R0, 0x4, PT ;  /* 0x000000040000780c */ /* 0x000fe40003f06070 */
[----:B------:R-:W-:-:S04]  /*0740*/  LOP3.LUT R24, R12, 0x3, RZ, 0xc0, !PT ;  /* 0x000000030c187812 */ /* 0x000fc800078ec0ff */
[----:B------:R-:W-:Y:S01]  /*0750*/  ISETP.NE.AND P1, PT, R24, RZ, PT ;  /* 0x000000ff1800720c */ /* 0x000fe20003f25270 */
[----:B0-----:R-:W-:-:S06]  /*0760*/  IMAD R0, R3, UR6, R10 ;  /* 0x0000000603007c24 */ /* 0x001fcc000f8e020a */
[----:B------:R-:W-:Y:S06]  /*0770*/  @!P0 BRA `(.L_x_3) ;  /* 0x0000000000a08947 */ /* 0x000fec0003800000 */
[----:B------:R-:W0:Y:S01]  /*0780*/  LDC.64 R4, c[0x0][0x390] ;  /* 0x0000e400ff047b82 */ /* 0x000e220000000a00 */
[----:B------:R-:W1:Y:S01]  /*0790*/  LDCU UR7, c[0x0][0x3a4] ;  /* 0x00007480ff0777ac */ /* 0x000e620008000800 */
[CC--:B------:R-:W-:Y:S02]  /*07a0*/  IMAD R18, R8.reuse, R9.reuse, R10 ;  /* 0x0000000908127224 */ /* 0x0c0fe400078e020a */
[----:B------:R-:W-:-:S03]  /*07b0*/  IMAD R6, R8, R9, R0 ;  /* 0x0000000908067224 */ /* 0x000fc600078e0200 */
[-C--:B------:R-:W-:Y:S01]  /*07c0*/  IADD3 R15, PT, PT, R18, R9.reuse, RZ ;  /* 0x00000009120f7210 */ /* 0x080fe20007ffe0ff */
[----:B------:R-:W2:Y:S01]  /*07d0*/  LDC.64 R2, c[0x0][0x380] ;  /* 0x0000e000ff027b82 */ /* 0x000ea20000000a00 */
[-C--:B------:R-:W-:Y:S02]  /*07e0*/  IADD3 R14, PT, PT, R6, R9.reuse, RZ ;  /* 0x00000009060e7210 */ /* 0x080fe40007ffe0ff */
[CC--:B------:R-:W-:Y:S02]  /*07f0*/  IADD3 R26, PT, PT, R15.reuse, R9.reuse, RZ ;  /* 0x000000090f1a7210 */ /* 0x0c0fe40007ffe0ff */
[----:B------:R-:W-:Y:S01]  /*0800*/  IADD3 R16, PT, PT, R14, R9, RZ ;  /* 0x000000090e107210 */ /* 0x000fe20007ffe0ff */
[----:B-1----:R-:W-:Y:S02]  /*0810*/  IMAD R7, R6, UR7, RZ ;  /* 0x0000000706077c24 */ /* 0x002fe4000f8e02ff */
[----:B0-----:R-:W-:-:S04]  /*0820*/  IMAD.WIDE.U32 R20, R15, 0x4, R4 ;  /* 0x000000040f147825 */ /* 0x001fc800078e0004 */
[----:B------:R-:W-:Y:S02]  /*0830*/  IMAD R15, R14, UR7, RZ ;  /* 0x000000070e0f7c24 */ /* 0x000fe4000f8e02ff */
[----:B------:R-:W-:Y:S01]  /*0840*/  IMAD.WIDE.U32 R18, R18, 0x4, R4 ;  /* 0x0000000412127825 */ /* 0x000fe200078e0004 */
[-C--:B------:R-:W-:Y:S01]  /*0850*/  IADD3 R27, PT, PT, R16, R9.reuse, RZ ;  /* 0x00000009101b7210 */ /* 0x080fe20007ffe0ff */
[----:B------:R-:W3:Y:S02]  /*0860*/  LDG.E R13, desc[UR4][R20.64] ;  /* 0x00000004140d7981 */ /* 0x000ee4000c1e1900 */
[--C-:B--2---:R-:W-:Y:S01]  /*0870*/  IMAD.WIDE R6, R7, 0x8, R2.reuse ;  /* 0x0000000807067825 */ /* 0x104fe200078e0202 */
[----:B------:R-:W-:Y:S01]  /*0880*/  IADD3 R29, PT, PT, R26, R9, RZ ;  /* 0x000000091a1d7210 */ /* 0x000fe20007ffe0ff */
[----:B------:R0:W2:Y:S02]  /*0890*/  LDG.E R11, desc[UR4][R18.64] ;  /* 0x00000004120b7981 */ /* 0x0000a4000c1e1900 */
[----:B------:R-:W-:-:S02]  /*08a0*/  IMAD.WIDE R14, R15, 0x8, R2 ;  /* 0x000000080f0e7825 */ /* 0x000fc400078e0202 */
[----:B------:R-:W2:Y:S02]  /*08b0*/  LDG.E.64 R6, desc[UR4][R6.64] ;  /* 0x0000000406067981 */ /* 0x000ea4000c1e1b00 */
[----:B------:R-:W-:Y:S02]  /*08c0*/  IMAD R25, R16, UR7, RZ ;  /* 0x0000000710197c24 */ /* 0x000fe4000f8e02ff */
[----:B------:R-:W-:Y:S01]  /*08d0*/  IMAD.WIDE.U32 R16, R26, 0x4, R4 ;  /* 0x000000041a107825 */ /* 0x000fe200078e0004 */
[----:B------:R-:W3:Y:S03]  /*08e0*/  LDG.E.64 R14, desc[UR4][R14.64] ;  /* 0x000000040e0e7981 */ /* 0x000ee6000c1e1b00 */
[----:B------:R-:W-:Y:S02]  /*08f0*/  IMAD R27, R27, UR7, RZ ;  /* 0x000000071b1b7c24 */ /* 0x000fe4000f8e02ff */
[----:B0-----:R-:W-:Y:S01]  /*0900*/  IMAD.WIDE R18, R25, 0x8, R2 ;  /* 0x0000000819127825 */ /* 0x001fe200078e0202 */
[----:B------:R-:W4:Y:S03]  /*0910*/  LDG.E R16, desc[UR4][R16.64] ;  /* 0x0000000410107981 */ /* 0x000f26000c1e1900 */
[----:B------:R-:W-:-:S04]  /*0920*/  IMAD.WIDE.U32 R20, R29, 0x4, R4 ;  /* 0x000000041d147825 */ /* 0x000fc800078e0004 */
[----:B------:R-:W-:Y:S02]  /*0930*/  IMAD.WIDE R4, R27, 0x8, R2 ;  /* 0x000000081b047825 */ /* 0x000fe400078e0202 */
[----:B------:R-:W4:Y:S04]  /*0940*/  LDG.E.64 R2, desc[UR4][R18.64] ;  /* 0x0000000412027981 */ /* 0x000f28000c1e1b00 */
[----:B------:R-:W5:Y:S04]  /*0950*/  LDG.E R20, desc[UR4][R20.64] ;  /* 0x0000000414147981 */ /* 0x000f68000c1e1900 */
[----:B------:R-:W5:Y:S01]  /*0960*/  LDG.E.64 R4, desc[UR4][R4.64] ;  /* 0x0000000404047981 */ /* 0x000f62000c1e1b00 */
[----:B------:R-:W-:Y:S01]  /*0970*/  IADD3 R8, PT, PT, R8, 0x4, RZ ;  /* 0x0000000408087810 */ /* 0x000fe20007ffe0ff */
[C---:B--2---:R-:W-:Y:S01]  /*0980*/  FFMA R6, R11.reuse, R6, R22 ;  /* 0x000000060b067223 */ /* 0x044fe20000000016 */
[----:B------:R-:W-:-:S03]  /*0990*/  FFMA R22, R11, R7, R23 ;  /* 0x000000070b167223 */ /* 0x000fc60000000017 */
[C---:B---3--:R-:W-:Y:S01]  /*09a0*/  FFMA R7, R13.reuse, R14, R6 ;  /* 0x0000000e0d077223 */ /* 0x048fe20000000006 */
[----:B------:R-:W-:-:S03]  /*09b0*/  FFMA R22, R13, R15, R22 ;  /* 0x0000000f0d167223 */ /* 0x000fc60000000016 */
[C---:B----4-:R-:W-:Y:S01]  /*09c0*/  FFMA R7, R16.reuse, R2, R7 ;  /* 0x0000000210077223 */ /* 0x050fe20000000007 */
[----:B------:R-:W-:-:S03]  /*09d0*/  FFMA R16, R16, R3, R22 ;  /* 0x0000000310107223 */ /* 0x000fc60000000016 */
[C---:B-----5:R-:W-:Y:S01]  /*09e0*/  FFMA R22, R20.reuse, R4, R7 ;  /* 0x0000000414167223 */ /* 0x060fe20000000007 */
[----:B------:R-:W-:-:S07]  /*09f0*/  FFMA R23, R20, R5, R16 ;  /* 0x0000000514177223 */ /* 0x000fce0000000010 */
.L_x_3:
[----:B------:R-:W-:Y:S05]  /*0a00*/  @!P1 BRA `(.L_x_0) ;  /* 0x00000000009c9947 */ /* 0x000fea0003800000 */
[----:B------:R-:W-:Y:S02]  /*0a10*/  ISETP.NE.AND P0, PT, R24, 0x1, PT ;  /* 0x000000011800780c */ /* 0x000fe40003f05270 */
[----:B------:R-:W-:-:S04]  /*0a20*/  LOP3.LUT R12, R12, 0x1, RZ, 0xc0, !PT ;  /* 0x000000010c0c7812 */ /* 0x000fc800078ec0ff */
[----:B------:R-:W-:-:S07]  /*0a30*/  ISETP.NE.U32.AND P1, PT, R12, 0x1, PT ;  /* 0x000000010c00780c */ /* 0x000fce0003f25070 */
[----:B------:R-:W-:Y:S06]  /*0a40*/  @!P0 BRA `(.L_x_4) ;  /* 0x0000000000588947 */ /* 0x000fec0003800000 */
[----:B------:R-:W0:Y:S01]  /*0a50*/  LDC.64 R2, c[0x0][0x390] ;  /* 0x0000e400ff027b82 */ /* 0x000e220000000a00 */
[----:B------:R-:W1:Y:S01]  /*0a60*/  LDCU UR7, c[0x0][0x3a4] ;  /* 0x00007480ff0777ac */ /* 0x000e620008000800 */
[CC--:B------:R-:W-:Y:S02]  /*0a70*/  IMAD R4, R8.reuse, R9.reuse, R0 ;  /* 0x0000000908047224 */ /* 0x0c0fe400078e0200 */
[----:B------:R-:W-:-:S03]  /*0a80*/  IMAD R11, R8, R9, R10 ;  /* 0x00000009080b7224 */ /* 0x000fc600078e020a */
[CC--:B------:R-:W-:Y:S01]  /*0a90*/  IADD3 R12, PT, PT, R4.reuse, R9.reuse, RZ ;  /* 0x00000009040c7210 */ /* 0x0c0fe20007ffe0ff */
[----:B------:R-:W2:Y:S01]  /*0aa0*/  LDC.64 R6, c[0x0][0x380] ;  /* 0x0000e000ff067b82 */ /* 0x000ea20000000a00 */
[C---:B------:R-:W-:Y:S01]  /*0ab0*/  IADD3 R15, PT, PT, R11.reuse, R9, RZ ;  /* 0x000000090b0f7210 */ /* 0x040fe20007ffe0ff */
[----:B-1----:R-:W-:Y:S02]  /*0ac0*/  IMAD R13, R4, UR7, RZ ;  /* 0x00000007040d7c24 */ /* 0x002fe4000f8e02ff */
[----:B0-----:R-:W-:-:S04]  /*0ad0*/  IMAD.WIDE.U32 R4, R11, 0x4, R2 ;  /* 0x000000040b047825 */ /* 0x001fc800078e0002 */
[----:B------:R-:W-:Y:S02]  /*0ae0*/  IMAD R11, R12, UR7, RZ ;  /* 0x000000070c0b7c24 */ /* 0x000fe4000f8e02ff */
[----:B------:R-:W-:Y:S01]  /*0af0*/  IMAD.WIDE.U32 R2, R15, 0x4, R2 ;  /* 0x000000040f027825 */ /* 0x000fe200078e0002 */
[----:B------:R-:W3:Y:S03]  /*0b00*/  LDG.E R5, desc[UR4][R4.64] ;  /* 0x0000000404057981 */ /* 0x000ee6000c1e1900 */
[--C-:B--2---:R-:W-:Y:S02]  /*0b10*/  IMAD.WIDE R12, R13, 0x8, R6.reuse ;  /* 0x000000080d0c7825 */ /* 0x104fe400078e0206 */
[----:B------:R-:W2:Y:S02]  /*0b20*/  LDG.E R2, desc[UR4][R2.64] ;  /* 0x0000000402027981 */ /* 0x000ea4000c1e1900 */
[----:B------:R-:W-:-:S02]  /*0b30*/  IMAD.WIDE R6, R11, 0x8, R6 ;  /* 0x000000080b067825 */ /* 0x000fc400078e0206 */
[----:B------:R-:W3:Y:S04]  /*0b40*/  LDG.E.64 R12, desc[UR4][R12.64] ;  /* 0x000000040c0c7981 */ /* 0x000ee8000c1e1b00 */
[----:B------:R-:W2:Y:S01]  /*0b50*/  LDG.E.64 R6, desc[UR4][R6.64] ;  /* 0x0000000406067981 */ /* 0x000ea2000c1e1b00 */
[----:B------:R-:W-:Y:S01]  /*0b60*/  IADD3 R8, PT, PT, R8, 0x2, RZ ;  /* 0x0000000208087810 */ /* 0x000fe20007ffe0ff */
[C---:B---3--:R-:W-:Y:S01]  /*0b70*/  FFMA R11, R5.reuse, R12, R22 ;  /* 0x0000000c050b7223 */ /* 0x048fe20000000016 */
[----:B------:R-:W-:-:S03]  /*0b80*/  FFMA R14, R5, R13, R23 ;  /* 0x0000000d050e7223 */ /* 0x000fc60000000017 */
[C---:B--2---:R-:W-:Y:S01]  /*0b90*/  FFMA R22, R2.reuse, R6, R11 ;  /* 0x0000000602167223 */ /* 0x044fe2000000000b */
[----:B------:R-:W-:-:S07]  /*0ba0*/  FFMA R23, R2, R7, R14 ;  /* 0x0000000702177223 */ /* 0x000fce000000000e */
.L_x_4:
[----:B------:R-:W-:Y:S05]  /*0bb0*/  @P1 BRA `(.L_x_0) ;  /* 0x0000000000301947 */ /* 0x000fea0003800000 */
[----:B------:R-:W0:Y:S01]  /*0bc0*/  LDC.64 R2, c[0x0][0x390] ;  /* 0x0000e400ff027b82 */ /* 0x000e220000000a00 */
[----:B------:R-:W1:Y:S01]  /*0bd0*/  LDCU UR7, c[0x0][0x3a4] ;  /* 0x00007480ff0777ac */ /* 0x000e620008000800 */
[CC--:B------:R-:W-:Y:S02]  /*0be0*/  IMAD R0, R9.reuse, R8.reuse, R0 ;  /* 0x0000000809007224 */ /* 0x0c0fe400078e0200 */
[----:B------:R-:W-:-:S04]  /*0bf0*/  IMAD R9, R9, R8, R10 ;  /* 0x0000000809097224 */ /* 0x000fc800078e020a */
[----:B------:R-:W2:Y:S01]  /*0c00*/  LDC.64 R4, c[0x0][0x380] ;  /* 0x0000e000ff047b82 */ /* 0x000ea20000000a00 */
[----:B-1----:R-:W-:Y:S02]  /*0c10*/  IMAD R7, R0, UR7, RZ ;  /* 0x0000000700077c24 */ /* 0x002fe4000f8e02ff */
[----:B0-----:R-:W-:-:S06]  /*0c20*/  IMAD.WIDE.U32 R2, R9, 0x4, R2 ;  /* 0x0000000409027825 */ /* 0x001fcc00078e0002 */
[----:B------:R-:W3:Y:S01]  /*0c30*/  LDG.E R3, desc[UR4][R2.64] ;  /* 0x0000000402037981 */ /* 0x000ee2000c1e1900 */
[----:B--2---:R-:W-:-:S06]  /*0c40*/  IMAD.WIDE R4, R7, 0x8, R4 ;  /* 0x0000000807047825 */ /* 0x004fcc00078e0204 */
[----:B------:R-:W3:Y:S02]  /*0c50*/  LDG.E.64 R4, desc[UR4][R4.64] ;  /* 0x0000000404047981 */ /* 0x000ee4000c1e1b00 */
[C---:B---3--:R-:W-:Y:S01]  /*0c60*/  FFMA R22, R3.reuse, R4, R22 ;  /* 0x0000000403167223 */ /* 0x048fe20000000016 */
[----:B------:R-:W-:-:S07]  /*0c70*/  FFMA R23, R3, R5, R23 ;  /* 0x0000000503177223 */ /* 0x000fce0000000017 */
.L_x_0:
[----:B------:R-:W0:Y:S08]  /*0c80*/  LDC R5, c[0x0][0x360] ;  /* 0x0000d800ff057b82 */ /* 0x000e300000000800 */
[----:B------:R-:W1:Y:S01]  /*0c90*/  LDC.64 R2, c[0x0][0x388] ;  /* 0x0000e200ff027b82 */ /* 0x000e620000000a00 */
[----:B0-----:R-:W-:-:S04]  /*0ca0*/  IMAD R5, R5, UR6, R10 ;  /* 0x0000000605057c24 */ /* 0x001fc8000f8e020a */
[----:B-1----:R-:W-:-:S05]  /*0cb0*/  IMAD.WIDE R2, R5, 0x8, R2 ;  /* 0x0000000805027825 */ /* 0x002fca00078e0202 */
[----:B------:R-:W-:Y:S01]  /*0cc0*/  STG.E.64 desc[UR4][R2.64], R22 ;  /* 0x0000001602007986 */ /* 0x000fe2000c101b04 */
[----:B------:R-:W-:Y:S05]  /*0cd0*/  EXIT ;  /* 0x000000000000794d */ /* 0x000fea0003800000 */
.L_x_5:
[----:B------:R-:W-:-:S00]  /*0ce0*/  BRA `(.L_x_5) ;  /* 0xfffffffc00fc7947 */ /* 0x000fc0000383ffff */
[----:B------:R-:W-:-:S00]  /*0cf0*/  NOP ;  /* 0x0000000000007918 */ /* 0x000fc00000000000 */
        /* <DEDUP_REMOVED lines=8> */
.L_x_6:


//--------------------- .nv.shared.reserved.0     --------------------------
	.section	.nv.shared.reserved.0,"aw",@nobits
	.weak		__nv_reservedSMEM_offset_0_alias
	.size		__nv_reservedSMEM_offset_0_alias, 0, 64
	.other		__nv_reservedSMEM_offset_0_alias,@"STO_CUDA_RESERVED_SHARED STV_DEFAULT"
__nv_reservedSMEM_offset_0_alias:
	.zero		0
	.zero		64


//--------------------- .nv.constant0._Z13mupltiply_sumP6float2S0_Pfiiii --------------------------
	.section	.nv.constant0._Z13mupltiply_sumP6float2S0_Pfiiii,"a",@progbits
	.sectionflags	@""
	.align	4
.nv.constant0._Z13mupltiply_sumP6float2S0_Pfiiii:
	.zero		936


//--------------------- SYMBOLS --------------------------

	.type		.nv.reservedSmem.offset0,@object
	.size		.nv.reservedSmem.offset0,0x4
